	.headerflags	@"EF_CUDA_TEXMODE_UNIFIED EF_CUDA_64BIT_ADDRESS EF_CUDA_SM86 EF_CUDA_VIRTUAL_SM(EF_CUDA_SM86)"
	.elftype	@"ET_EXEC"


//--------------------- .nv.info                  --------------------------
	.section	.nv.info,"",@"SHT_CUDA_INFO"
	.align	4


	//----- nvinfo : EIATTR_REGCOUNT
	.align		4
        /*0000*/ 	.byte	0x04, 0x2f
        /*0002*/ 	.short	(.L_1 - .L_0)
	.align		4
.L_0:
        /*0004*/ 	.word	index@(triton__0d1d2d3d4d5d6d7d8d9d10d11d12d13de)
        /*0008*/ 	.word	0x00000028


	//----- nvinfo : EIATTR_MAX_STACK_SIZE
	.align		4
.L_1:
        /*000c*/ 	.byte	0x04, 0x23
        /*000e*/ 	.short	(.L_3 - .L_2)
	.align		4
.L_2:
        /*0010*/ 	.word	index@(triton__0d1d2d3d4d5d6d7d8d9d10d11d12d13de)
        /*0014*/ 	.word	0x00000000


	//----- nvinfo : EIATTR_MIN_STACK_SIZE
	.align		4
.L_3:
        /*0018*/ 	.byte	0x04, 0x12
        /*001a*/ 	.short	(.L_5 - .L_4)
	.align		4
.L_4:
        /*001c*/ 	.word	index@(triton__0d1d2d3d4d5d6d7d8d9d10d11d12d13de)
        /*0020*/ 	.word	0x00000000


	//----- nvinfo : EIATTR_FRAME_SIZE
	.align		4
.L_5:
        /*0024*/ 	.byte	0x04, 0x11
        /*0026*/ 	.short	(.L_7 - .L_6)
	.align		4
.L_6:
        /*0028*/ 	.word	index@(triton__0d1d2d3d4d5d6d7d8d9d10d11d12d13de)
        /*002c*/ 	.word	0x00000000
.L_7:


//--------------------- .nv.info.triton__0d1d2d3d4d5d6d7d8d9d10d11d12d13de --------------------------
	.section	.nv.info.triton__0d1d2d3d4d5d6d7d8d9d10d11d12d13de,"",@"SHT_CUDA_INFO"
	.align	4


	//----- nvinfo : EIATTR_CUDA_API_VERSION
	.align		4
        /*0000*/ 	.byte	0x04, 0x37
        /*0002*/ 	.short	(.L_9 - .L_8)
.L_8:
        /*0004*/ 	.word	0x0000007b


	//----- nvinfo : EIATTR_SW2861232_WAR
	.align		4
.L_9:
        /*0008*/ 	.byte	0x01, 0x35
	.zero		2


	//----- nvinfo : EIATTR_PARAM_CBANK
	.align		4
        /*000c*/ 	.byte	0x04, 0x0a
        /*000e*/ 	.short	(.L_11 - .L_10)
	.align		4
.L_10:
        /*0010*/ 	.word	index@(.nv.constant0.triton__0d1d2d3d4d5d6d7d8d9d10d11d12d13de)
        /*0014*/ 	.short	0x0160
        /*0016*/ 	.short	0x006c


	//----- nvinfo : EIATTR_CBANK_PARAM_SIZE
	.align		4
.L_11:
        /*0018*/ 	.byte	0x03, 0x19
        /*001a*/ 	.short	0x006c


	//----- nvinfo : EIATTR_KPARAM_INFO
	.align		4
        /*001c*/ 	.byte	0x04, 0x17
        /*001e*/ 	.short	(.L_13 - .L_12)
.L_12:
        /*0020*/ 	.word	0x00000000
        /*0024*/ 	.short	0x000d
        /*0026*/ 	.short	0x0068
        /*0028*/ 	.byte	0x00, 0xf0, 0x11, 0x00


	//----- nvinfo : EIATTR_KPARAM_INFO
	.align		4
.L_13:
        /*002c*/ 	.byte	0x04, 0x17
        /*002e*/ 	.short	(.L_15 - .L_14)
.L_14:
        /*0030*/ 	.word	0x00000000
        /*0034*/ 	.short	0x000c
        /*0036*/ 	.short	0x0060
        /*0038*/ 	.byte	0x00, 0xf0, 0x21, 0x00


	//----- nvinfo : EIATTR_KPARAM_INFO
	.align		4
.L_15:
        /*003c*/ 	.byte	0x04, 0x17
        /*003e*/ 	.short	(.L_17 - .L_16)
.L_16:
        /*0040*/ 	.word	0x00000000
        /*0044*/ 	.short	0x000b
        /*0046*/ 	.short	0x0058
        /*0048*/ 	.byte	0x00, 0xf0, 0x21, 0x00


	//----- nvinfo : EIATTR_KPARAM_INFO
	.align		4
.L_17:
        /*004c*/ 	.byte	0x04, 0x17
        /*004e*/ 	.short	(.L_19 - .L_18)
.L_18:
        /*0050*/ 	.word	0x00000000
        /*0054*/ 	.short	0x000a
        /*0056*/ 	.short	0x0050
        /*0058*/ 	.byte	0x00, 0xf0, 0x21, 0x00


	//----- nvinfo : EIATTR_KPARAM_INFO
	.align		4
.L_19:
        /*005c*/ 	.byte	0x04, 0x17
        /*005e*/ 	.short	(.L_21 - .L_20)
.L_20:
        /*0060*/ 	.word	0x00000000
        /*0064*/ 	.short	0x0009
        /*0066*/ 	.short	0x0048
        /*0068*/ 	.byte	0x00, 0xf0, 0x21, 0x00


	//----- nvinfo : EIATTR_KPARAM_INFO
	.align		4
.L_21:
        /*006c*/ 	.byte	0x04, 0x17
        /*006e*/ 	.short	(.L_23 - .L_22)
.L_22:
        /*0070*/ 	.word	0x00000000
        /*0074*/ 	.short	0x0008
        /*0076*/ 	.short	0x0040
        /*0078*/ 	.byte	0x00, 0xf0, 0x21, 0x00


	//----- nvinfo : EIATTR_KPARAM_INFO
	.align		4
.L_23:
        /*007c*/ 	.byte	0x04, 0x17
        /*007e*/ 	.short	(.L_25 - .L_24)
.L_24:
        /*0080*/ 	.word	0x00000000
        /*0084*/ 	.short	0x0007
        /*0086*/ 	.short	0x0038
        /*0088*/ 	.byte	0x00, 0xf0, 0x21, 0x00


	//----- nvinfo : EIATTR_KPARAM_INFO
	.align		4
.L_25:
        /*008c*/ 	.byte	0x04, 0x17
        /*008e*/ 	.short	(.L_27 - .L_26)
.L_26:
        /*0090*/ 	.word	0x00000000
        /*0094*/ 	.short	0x0006
        /*0096*/ 	.short	0x0030
        /*0098*/ 	.byte	0x00, 0xf0, 0x21, 0x00


	//----- nvinfo : EIATTR_KPARAM_INFO
	.align		4
.L_27:
        /*009c*/ 	.byte	0x04, 0x17
        /*009e*/ 	.short	(.L_29 - .L_28)
.L_28:
        /*00a0*/ 	.word	0x00000000
        /*00a4*/ 	.short	0x0005
        /*00a6*/ 	.short	0x0028
        /*00a8*/ 	.byte	0x00, 0xf0, 0x21, 0x00


	//----- nvinfo : EIATTR_KPARAM_INFO
	.align		4
.L_29:
        /*00ac*/ 	.byte	0x04, 0x17
        /*00ae*/ 	.short	(.L_31 - .L_30)
.L_30:
        /*00b0*/ 	.word	0x00000000
        /*00b4*/ 	.short	0x0004
        /*00b6*/ 	.short	0x0020
        /*00b8*/ 	.byte	0x00, 0xf0, 0x21, 0x00


	//----- nvinfo : EIATTR_KPARAM_INFO
	.align		4
.L_31:
        /*00bc*/ 	.byte	0x04, 0x17
        /*00be*/ 	.short	(.L_33 - .L_32)
.L_32:
        /*00c0*/ 	.word	0x00000000
        /*00c4*/ 	.short	0x0003
        /*00c6*/ 	.short	0x0018
        /*00c8*/ 	.byte	0x00, 0xf0, 0x21, 0x00


	//----- nvinfo : EIATTR_KPARAM_INFO
	.align		4
.L_33:
        /*00cc*/ 	.byte	0x04, 0x17
        /*00ce*/ 	.short	(.L_35 - .L_34)
.L_34:
        /*00d0*/ 	.word	0x00000000
        /*00d4*/ 	.short	0x0002
        /*00d6*/ 	.short	0x0010
        /*00d8*/ 	.byte	0x00, 0xf0, 0x21, 0x00


	//----- nvinfo : EIATTR_KPARAM_INFO
	.align		4
.L_35:
        /*00dc*/ 	.byte	0x04, 0x17
        /*00de*/ 	.short	(.L_37 - .L_36)
.L_36:
        /*00e0*/ 	.word	0x00000000
        /*00e4*/ 	.short	0x0001
        /*00e6*/ 	.short	0x0008
        /*00e8*/ 	.byte	0x00, 0xf0, 0x21, 0x00


	//----- nvinfo : EIATTR_KPARAM_INFO
	.align		4
.L_37:
        /*00ec*/ 	.byte	0x04, 0x17
        /*00ee*/ 	.short	(.L_39 - .L_38)
.L_38:
        /*00f0*/ 	.word	0x00000000
        /*00f4*/ 	.short	0x0000
        /*00f6*/ 	.short	0x0000
        /*00f8*/ 	.byte	0x00, 0xf0, 0x21, 0x00


	//----- nvinfo : EIATTR_MAXREG_COUNT
	.align		4
.L_39:
        /*00fc*/ 	.byte	0x03, 0x1b
        /*00fe*/ 	.short	0x00ff


	//----- nvinfo : EIATTR_EXIT_INSTR_OFFSETS
	.align		4
        /*0100*/ 	.byte	0x04, 0x1c
        /*0102*/ 	.short	(.L_41 - .L_40)


	//   ....[0]....
.L_40:
        /*0104*/ 	.word	0x000009e0


	//   ....[1]....
        /*0108*/ 	.word	0x00000a00


	//----- nvinfo : EIATTR_MAX_THREADS
	.align		4
.L_41:
        /*010c*/ 	.byte	0x04, 0x05
        /*010e*/ 	.short	(.L_43 - .L_42)
.L_42:
        /*0110*/ 	.word	0x00000080
        /*0114*/ 	.word	0x00000001
        /*0118*/ 	.word	0x00000001
.L_43:


//--------------------- .nv.rel.action            --------------------------
	.section	.nv.rel.action,"",@"SHT_CUDA_RELOCINFO"
	.align	8
	.sectionentsize	8
        /*0000*/ 	.byte	0x73, 0x00, 0x00, 0x00, 0x00, 0x00, 0x00, 0x00, 0x00, 0x00, 0x00, 0x11, 0x25, 0x00, 0x05, 0x36


//--------------------- .nv.constant0.triton__0d1d2d3d4d5d6d7d8d9d10d11d12d13de --------------------------
	.section	.nv.constant0.triton__0d1d2d3d4d5d6d7d8d9d10d11d12d13de,"a",@progbits
	.align	4
.nv.constant0.triton__0d1d2d3d4d5d6d7d8d9d10d11d12d13de:
	.zero		460


//--------------------- .text.triton__0d1d2d3d4d5d6d7d8d9d10d11d12d13de --------------------------
	.section	.text.triton__0d1d2d3d4d5d6d7d8d9d10d11d12d13de,"ax",@progbits
	.sectioninfo	@"SHI_REGISTERS=40"
	.align	128
        .global         triton__0d1d2d3d4d5d6d7d8d9d10d11d12d13de
        .type           triton__0d1d2d3d4d5d6d7d8d9d10d11d12d13de,@function
        .size           triton__0d1d2d3d4d5d6d7d8d9d10d11d12d13de,(.L_x_1 - triton__0d1d2d3d4d5d6d7d8d9d10d11d12d13de)
        .other          triton__0d1d2d3d4d5d6d7d8d9d10d11d12d13de,@"STO_CUDA_ENTRY STV_DEFAULT"
triton__0d1d2d3d4d5d6d7d8d9d10d11d12d13de:
.text.triton__0d1d2d3d4d5d6d7d8d9d10d11d12d13de:
[----:B------:R-:W-:-:S02]  /*0000*/  MOV R1, c[0x0][0x28] ;  /* 0x00000a0000017a02 */ /* 0x000fc40000000f00 */
[----:B------:R-:W0:Y:S01]  /*0010*/  S2R R3, SR_TID.X ;  /* 0x0000000000037919 */ /* 0x000e220000002100 */
[----:B------:R-:W-:Y:S01]  /*0020*/  MOV R5, 0x2 ;  /* 0x0000000200057802 */ /* 0x000fe20000000f00 */
[----:B------:R-:W-:Y:S01]  /*0030*/  ULDC.64 UR4, c[0x0][0x118] ;  /* 0x0000460000047ab9 */ /* 0x000fe20000000a00 */
[----:B------:R-:W-:Y:S01]  /*0040*/  MOV R4, 0x4 ;  /* 0x0000000400047802 */ /* 0x000fe20000000f00 */
[----:B------:R-:W1:Y:S01]  /*0050*/  S2R R0, SR_CTAID.X ;  /* 0x0000000000007919 */ /* 0x000e620000002500 */
[----:B------:R-:W-:Y:S02]  /*0060*/  PRMT R34, RZ, 0x7610, R34 ;  /* 0x00007610ff227816 */ /* 0x000fe40000000022 */
[----:B------:R-:W-:Y:S02]  /*0070*/  MOV R28, RZ ;  /* 0x000000ff001c7202 */ /* 0x000fe40000000f00 */
[----:B0-----:R-:W-:-:S04]  /*0080*/  LOP3.LUT R3, R3, 0x7f, RZ, 0xc0, !PT ;  /* 0x0000007f03037812 */ /* 0x001fc800078ec0ff */
[----:B-1----:R-:W-:Y:S02]  /*0090*/  LEA R3, R0, R3, 0x7 ;  /* 0x0000000300037211 */ /* 0x002fe400078e38ff */
[----:B------:R-:W-:Y:S02]  /*00a0*/  PRMT R0, RZ, 0x7610, R0 ;  /* 0x00007610ff007816 */ /* 0x000fe40000000000 */
[C---:B------:R-:W-:Y:S01]  /*00b0*/  ISETP.GE.AND P0, PT, R3.reuse, 0x900, PT ;  /* 0x000009000300780c */ /* 0x040fe20003f06270 */
[C---:B------:R-:W-:Y:S01]  /*00c0*/  IMAD.WIDE R6, R3.reuse, R5, c[0x0][0x170] ;  /* 0x00005c0003067625 */ /* 0x040fe200078e0205 */
[C---:B------:R-:W-:Y:S01]  /*00d0*/  IADD3 R27, R3.reuse, 0x900, RZ ;  /* 0x00000900031b7810 */ /* 0x040fe20007ffe0ff */
[----:B------:R-:W-:Y:S01]  /*00e0*/  CS2R R8, SRZ ;  /* 0x0000000000087805 */ /* 0x000fe2000001ff00 */
[----:B------:R-:W-:Y:S01]  /*00f0*/  MOV R16, c[0x0][0x178] ;  /* 0x00005e0000107a02 */ /* 0x000fe20000000f00 */
[----:B------:R-:W-:-:S04]  /*0100*/  IMAD.WIDE R10, R3, R4, c[0x0][0x180] ;  /* 0x00006000030a7625 */ /* 0x000fc800078e0204 */
[----:B------:R-:W-:Y:S01]  /*0110*/  IMAD.WIDE R12, R27, R5, c[0x0][0x170] ;  /* 0x00005c001b0c7625 */ /* 0x000fe200078e0205 */
[----:B------:R-:W-:-:S03]  /*0120*/  MOV R17, c[0x0][0x17c] ;  /* 0x00005f0000117a02 */ /* 0x000fc60000000f00 */
[C---:B------:R-:W-:Y:S01]  /*0130*/  IMAD.WIDE R22, R27.reuse, R4, c[0x0][0x188] ;  /* 0x000062001b167625 */ /* 0x040fe200078e0204 */
[----:B------:R0:W2:Y:S01]  /*0140*/  @!P0 LDG.E.U16 R0, [R12.64] ;  /* 0x000000040c008981 */ /* 0x0000a2000c1e1500 */
[----:B------:R-:W-:Y:S02]  /*0150*/  PRMT R14, RZ, 0x7610, R14 ;  /* 0x00007610ff0e7816 */ /* 0x000fe4000000000e */
[CC--:B------:R-:W-:Y:S01]  /*0160*/  IMAD.WIDE R20, R27.reuse, R5.reuse, c[0x0][0x160] ;  /* 0x000058001b147625 */ /* 0x0c0fe200078e0205 */
[----:B------:R1:W3:Y:S01]  /*0170*/  @!P0 LDG.E.U16 R34, [R6.64] ;  /* 0x0000000406228981 */ /* 0x0002e2000c1e1500 */
[----:B------:R-:W-:Y:S02]  /*0180*/  PRMT R35, RZ, 0x7610, R35 ;  /* 0x00007610ff237816 */ /* 0x000fe40000000023 */
[----:B------:R-:W-:Y:S01]  /*0190*/  IMAD.WIDE R24, R27, R5, c[0x0][0x168] ;  /* 0x00005a001b187625 */ /* 0x000fe200078e0205 */
[----:B------:R4:W5:Y:S01]  /*01a0*/  @!P0 LDG.E R28, [R10.64] ;  /* 0x000000040a1c8981 */ /* 0x000962000c1e1900 */
[----:B0-----:R-:W-:-:S03]  /*01b0*/  PRMT R12, RZ, 0x7610, R12 ;  /* 0x00007610ff0c7816 */ /* 0x001fc6000000000c */
[----:B------:R0:W5:Y:S01]  /*01c0*/  @!P0 LDG.E R8, [R22.64] ;  /* 0x0000000416088981 */ /* 0x000162000c1e1900 */
[----:B-1----:R-:W-:-:S03]  /*01d0*/  PRMT R6, RZ, 0x7610, R6 ;  /* 0x00007610ff067816 */ /* 0x002fc60000000006 */
[----:B------:R-:W5:Y:S01]  /*01e0*/  LDG.E R32, [R16.64+0x4] ;  /* 0x0000040410207981 */ /* 0x000f62000c1e1900 */
[CC--:B----4-:R-:W-:Y:S01]  /*01f0*/  IMAD.WIDE R10, R3.reuse, R5.reuse, c[0x0][0x168] ;  /* 0x00005a00030a7625 */ /* 0x0d0fe200078e0205 */
[----:B------:R-:W-:Y:S02]  /*0200*/  MOV R30, RZ ;  /* 0x000000ff001e7202 */ /* 0x000fe40000000f00 */
[----:B------:R1:W4:Y:S01]  /*0210*/  @!P0 LDG.E.U16 R14, [R20.64] ;  /* 0x00000004140e8981 */ /* 0x000322000c1e1500 */
[----:B0-----:R-:W-:Y:S01]  /*0220*/  IMAD.WIDE R22, R3, R5, c[0x0][0x160] ;  /* 0x0000580003167625 */ /* 0x001fe200078e0205 */
[----:B------:R-:W-:Y:S02]  /*0230*/  MOV R18, c[0x0][0x190] ;  /* 0x0000640000127a02 */ /* 0x000fe40000000f00 */
[----:B------:R0:W4:Y:S01]  /*0240*/  @!P0 LDG.E.U16 R35, [R24.64] ;  /* 0x0000000418238981 */ /* 0x000122000c1e1500 */
[----:B------:R-:W-:-:S03]  /*0250*/  MOV R19, c[0x0][0x194] ;  /* 0x0000650000137a02 */ /* 0x000fc60000000f00 */
[----:B------:R-:W4:Y:S01]  /*0260*/  LDG.E R33, [R16.64] ;  /* 0x0000000410217981 */ /* 0x000f22000c1e1900 */
[----:B-1----:R-:W-:-:S03]  /*0270*/  IMAD.WIDE R20, R3, R4, c[0x0][0x188] ;  /* 0x0000620003147625 */ /* 0x002fc600078e0204 */
[----:B------:R1:W4:Y:S04]  /*0280*/  @!P0 LDG.E.U16 R6, [R22.64] ;  /* 0x0000000416068981 */ /* 0x000328000c1e1500 */
[----:B------:R0:W4:Y:S04]  /*0290*/  @!P0 LDG.E.U16 R12, [R10.64] ;  /* 0x000000040a0c8981 */ /* 0x000128000c1e1500 */
[----:B------:R0:W4:Y:S04]  /*02a0*/  @!P0 LDG.E R30, [R20.64] ;  /* 0x00000004141e8981 */ /* 0x000128000c1e1900 */
[----:B------:R-:W4:Y:S04]  /*02b0*/  LDG.E R36, [R18.64+0x4] ;  /* 0x0000040412247981 */ /* 0x000f28000c1e1900 */
[----:B------:R-:W4:Y:S01]  /*02c0*/  LDG.E R29, [R18.64] ;  /* 0x00000004121d7981 */ /* 0x000f22000c1e1900 */
[----:B------:R-:W-:-:S02]  /*02d0*/  IADD3 R26, R3, 0x1200, RZ ;  /* 0x00001200031a7810 */ /* 0x000fc40007ffe0ff */
[----:B------:R-:W-:Y:S02]  /*02e0*/  PRMT R13, RZ, 0x7610, R13 ;  /* 0x00007610ff0d7816 */ /* 0x000fe4000000000d */
[----:B------:R-:W-:Y:S01]  /*02f0*/  IADD3 R2, R3, 0x1b00, RZ ;  /* 0x00001b0003027810 */ /* 0x000fe20007ffe0ff */
[CC--:B0-----:R-:W-:Y:S01]  /*0300*/  IMAD.WIDE R20, R26.reuse, R5.reuse, c[0x0][0x170] ;  /* 0x00005c001a147625 */ /* 0x0c1fe200078e0205 */
[----:B------:R-:W-:Y:S02]  /*0310*/  PRMT R10, RZ, 0x7610, R10 ;  /* 0x00007610ff0a7816 */ /* 0x000fe4000000000a */
[----:B------:R-:W-:Y:S02]  /*0320*/  PRMT R11, RZ, 0x7610, R11 ;  /* 0x00007610ff0b7816 */ /* 0x000fe4000000000b */
[----:B------:R0:W4:Y:S01]  /*0330*/  @!P0 LDG.E.U16 R13, [R20.64] ;  /* 0x00000004140d8981 */ /* 0x000122000c1e1500 */
[----:B------:R-:W-:Y:S01]  /*0340*/  IMAD.WIDE R24, R26, R5, c[0x0][0x160] ;  /* 0x000058001a187625 */ /* 0x000fe200078e0205 */
[----:B------:R-:W-:-:S02]  /*0350*/  PRMT R37, RZ, 0x7610, R37 ;  /* 0x00007610ff257816 */ /* 0x000fc40000000025 */
[----:B------:R-:W-:Y:S01]  /*0360*/  PRMT R7, RZ, 0x7610, R7 ;  /* 0x00007610ff077816 */ /* 0x000fe20000000007 */
[-C--:B-1----:R-:W-:Y:S01]  /*0370*/  IMAD.WIDE R22, R26, R5.reuse, c[0x0][0x168] ;  /* 0x00005a001a167625 */ /* 0x082fe200078e0205 */
[----:B------:R1:W4:Y:S03]  /*0380*/  @!P0 LDG.E.U16 R11, [R24.64] ;  /* 0x00000004180b8981 */ /* 0x000326000c1e1500 */
[-C--:B0-----:R-:W-:Y:S01]  /*0390*/  IMAD.WIDE R20, R2, R5.reuse, c[0x0][0x160] ;  /* 0x0000580002147625 */ /* 0x081fe200078e0205 */
[----:B------:R-:W-:Y:S01]  /*03a0*/  PRMT R31, RZ, 0x7610, R31 ;  /* 0x00007610ff1f7816 */ /* 0x000fe2000000001f */
[----:B------:R0:W4:Y:S04]  /*03b0*/  @!P0 LDG.E.U16 R7, [R22.64] ;  /* 0x0000000416078981 */ /* 0x000128000c1e1500 */
[----:B------:R0:W4:Y:S01]  /*03c0*/  @!P0 LDG.E.U16 R10, [R20.64] ;  /* 0x00000004140a8981 */ /* 0x000122000c1e1500 */
[----:B-1----:R-:W-:-:S05]  /*03d0*/  IMAD.WIDE R24, R27, R5, c[0x0][0x198] ;  /* 0x000066001b187625 */ /* 0x002fca00078e0205 */
[----:B------:R1:W4:Y:S01]  /*03e0*/  @!P0 LDG.E.U16 R31, [R24.64] ;  /* 0x00000004181f8981 */ /* 0x000322000c1e1500 */
[----:B0-----:R-:W-:-:S05]  /*03f0*/  IMAD.WIDE R20, R2, R5, c[0x0][0x168] ;  /* 0x00005a0002147625 */ /* 0x001fca00078e0205 */
[----:B------:R0:W4:Y:S01]  /*0400*/  @!P0 LDG.E.U16 R37, [R20.64] ;  /* 0x0000000414258981 */ /* 0x000122000c1e1500 */
[----:B------:R-:W-:-:S04]  /*0410*/  IMAD.WIDE R22, R26, R4, c[0x0][0x188] ;  /* 0x000062001a167625 */ /* 0x000fc800078e0204 */
[----:B-1----:R-:W-:Y:S01]  /*0420*/  IMAD.WIDE R24, R26, R5, c[0x0][0x198] ;  /* 0x000066001a187625 */ /* 0x002fe200078e0205 */
[----:B------:R1:W4:Y:S01]  /*0430*/  @!P0 LDG.E R9, [R22.64] ;  /* 0x0000000416098981 */ /* 0x000322000c1e1900 */
[----:B0-----:R-:W-:Y:S02]  /*0440*/  PRMT R20, RZ, 0x7610, R20 ;  /* 0x00007610ff147816 */ /* 0x001fe40000000014 */
[----:B------:R-:W-:-:S04]  /*0450*/  MOV R15, RZ ;  /* 0x000000ff000f7202 */ /* 0x000fc80000000f00 */
[----:B------:R0:W4:Y:S01]  /*0460*/  @!P0 LDG.E.U16 R20, [R24.64] ;  /* 0x0000000418148981 */ /* 0x000122000c1e1500 */
[----:B-1----:R-:W-:-:S04]  /*0470*/  IMAD.WIDE R22, R27, R4, c[0x0][0x1a8] ;  /* 0x00006a001b167625 */ /* 0x002fc800078e0204 */
[----:B------:R-:W-:Y:S01]  /*0480*/  IMAD.WIDE R26, R26, R4, c[0x0][0x1a8] ;  /* 0x00006a001a1a7625 */ /* 0x000fe200078e0204 */
[----:B------:R1:W4:Y:S01]  /*0490*/  @!P0 LDG.E R15, [R22.64] ;  /* 0x00000004160f8981 */ /* 0x000322000c1e1900 */
[----:B0-----:R-:W-:-:S06]  /*04a0*/  MOV R24, RZ ;  /* 0x000000ff00187202 */ /* 0x001fcc0000000f00 */
[----:B------:R0:W4:Y:S01]  /*04b0*/  @!P0 LDG.E R24, [R26.64] ;  /* 0x000000041a188981 */ /* 0x000122000c1e1900 */
[----:B-1----:R-:W-:Y:S01]  /*04c0*/  IMAD.WIDE R22, R3, R5, c[0x0][0x198] ;  /* 0x0000660003167625 */ /* 0x002fe200078e0205 */
[----:B--2---:R-:W-:Y:S02]  /*04d0*/  SHF.L.U32 R21, R0, 0x10, RZ ;  /* 0x0000001000157819 */ /* 0x004fe400000006ff */
[----:B---3--:R-:W-:Y:S02]  /*04e0*/  SHF.L.U32 R34, R34, 0x10, RZ ;  /* 0x0000001022227819 */ /* 0x008fe400000006ff */
[----:B------:R-:W-:-:S06]  /*04f0*/  PRMT R0, RZ, 0x7610, R0 ;  /* 0x00007610ff007816 */ /* 0x000fcc0000000000 */
[----:B------:R1:W2:Y:S01]  /*0500*/  @!P0 LDG.E.U16 R0, [R22.64] ;  /* 0x0000000416008981 */ /* 0x0002a2000c1e1500 */
[----:B-----5:R-:W-:Y:S01]  /*0510*/  FMUL R32, R21, R32 ;  /* 0x0000002015207220 */ /* 0x020fe20000400000 */
[----:B------:R-:W-:Y:S01]  /*0520*/  FADD R21, R28, 1 ;  /* 0x3f8000001c157421 */ /* 0x000fe20000000000 */
[----:B----4-:R-:W-:Y:S02]  /*0530*/  SHF.L.U32 R14, R14, 0x10, RZ ;  /* 0x000000100e0e7819 */ /* 0x010fe400000006ff */
[----:B------:R-:W-:Y:S01]  /*0540*/  SHF.L.U32 R25, R35, 0x10, RZ ;  /* 0x0000001023197819 */ /* 0x000fe200000006ff */
[C---:B------:R-:W-:Y:S01]  /*0550*/  FFMA R35, R21.reuse, R32, R8 ;  /* 0x0000002015237223 */ /* 0x040fe20000000008 */
[----:B------:R-:W-:Y:S01]  /*0560*/  FMUL R33, R34, R33 ;  /* 0x0000002122217220 */ /* 0x000fe20000400000 */
[----:B------:R-:W-:Y:S02]  /*0570*/  SHF.L.U32 R6, R6, 0x10, RZ ;  /* 0x0000001006067819 */ /* 0x000fe400000006ff */
[----:B0-----:R-:W-:Y:S01]  /*0580*/  SHF.L.U32 R27, R12, 0x10, RZ ;  /* 0x000000100c1b7819 */ /* 0x001fe200000006ff */
[----:B------:R-:W-:Y:S01]  /*0590*/  FADD R25, R14, R25 ;  /* 0x000000190e197221 */ /* 0x000fe20000000000 */
[----:B------:R-:W-:-:S03]  /*05a0*/  FFMA R12, R21, R33, R30 ;  /* 0x00000021150c7223 */ /* 0x000fc6000000001e */
[----:B------:R-:W-:Y:S01]  /*05b0*/  FADD R34, R6, R27 ;  /* 0x0000001b06227221 */ /* 0x000fe20000000000 */
[----:B-1----:R-:W-:Y:S01]  /*05c0*/  IMAD.WIDE R22, R2, R5, c[0x0][0x170] ;  /* 0x00005c0002167625 */ /* 0x002fe200078e0205 */
[----:B------:R-:W-:-:S03]  /*05d0*/  FMUL R36, R36, R35 ;  /* 0x0000002324247220 */ /* 0x000fc60000400000 */
[----:B------:R-:W-:Y:S01]  /*05e0*/  IMAD.WIDE R26, R2, R5, c[0x0][0x198] ;  /* 0x00006600021a7625 */ /* 0x000fe200078e0205 */
[----:B------:R-:W-:Y:S01]  /*05f0*/  MOV R28, c[0x0][0x1a0] ;  /* 0x00006800001c7a02 */ /* 0x000fe20000000f00 */
[----:B------:R-:W-:Y:S01]  /*0600*/  FMUL R5, R29, R12 ;  /* 0x0000000c1d057220 */ /* 0x000fe20000400000 */
[----:B------:R-:W-:Y:S01]  /*0610*/  FMUL R25, R25, R36 ;  /* 0x0000002419197220 */ /* 0x000fe20000400000 */
[----:B------:R-:W-:Y:S01]  /*0620*/  MOV R29, c[0x0][0x1a4] ;  /* 0x00006900001d7a02 */ /* 0x000fe20000000f00 */
[----:B------:R0:W3:Y:S02]  /*0630*/  LDG.E R35, [R18.64+0x8] ;  /* 0x0000080412237981 */ /* 0x0000e4000c1e1900 */
[----:B------:R-:W-:Y:S02]  /*0640*/  FFMA R34, R34, R5, R25 ;  /* 0x0000000522227223 */ /* 0x000fe40000000019 */
[----:B------:R1:W4:Y:S01]  /*0650*/  LDG.E R5, [R16.64+0x8] ;  /* 0x0000080410057981 */ /* 0x000322000c1e1900 */
[----:B------:R-:W-:-:S03]  /*0660*/  PRMT R14, RZ, 0x7610, R14 ;  /* 0x00007610ff0e7816 */ /* 0x000fc6000000000e */
[----:B------:R5:W3:Y:S01]  /*0670*/  LDG.E R25, [R28.64+0x4] ;  /* 0x000004041c197981 */ /* 0x000ae2000c1e1900 */
[----:B------:R-:W-:-:S03]  /*0680*/  MOV R12, RZ ;  /* 0x000000ff000c7202 */ /* 0x000fc60000000f00 */
[----:B------:R1:W3:Y:S04]  /*0690*/  @!P0 LDG.E.U16 R14, [R22.64] ;  /* 0x00000004160e8981 */ /* 0x0002e8000c1e1500 */
[----:B------:R5:W3:Y:S01]  /*06a0*/  LDG.E R36, [R16.64+0xc] ;  /* 0x00000c0410247981 */ /* 0x000ae2000c1e1900 */
[----:B------:R-:W-:-:S03]  /*06b0*/  PRMT R6, RZ, 0x7610, R6 ;  /* 0x00007610ff067816 */ /* 0x000fc60000000006 */
[----:B0-----:R0:W3:Y:S01]  /*06c0*/  LDG.E R18, [R18.64+0xc] ;  /* 0x00000c0412127981 */ /* 0x0010e2000c1e1900 */
[----:B-1----:R-:W-:-:S03]  /*06d0*/  IMAD.WIDE R22, R2, R4, c[0x0][0x188] ;  /* 0x0000620002167625 */ /* 0x002fc600078e0204 */
[----:B------:R1:W3:Y:S04]  /*06e0*/  @!P0 LDG.E.U16 R6, [R26.64] ;  /* 0x000000041a068981 */ /* 0x0002e8000c1e1500 */
[----:B-----5:R5:W3:Y:S04]  /*06f0*/  LDG.E R17, [R28.64] ;  /* 0x000000041c117981 */ /* 0x020ae8000c1e1900 */
[----:B------:R5:W3:Y:S04]  /*0700*/  @!P0 LDG.E R12, [R22.64] ;  /* 0x00000004160c8981 */ /* 0x000ae8000c1e1900 */
[----:B------:R5:W3:Y:S01]  /*0710*/  LDG.E R16, [R28.64+0x8] ;  /* 0x000008041c107981 */ /* 0x000ae2000c1e1900 */
[----:B-1----:R-:W-:-:S03]  /*0720*/  IMAD.WIDE R26, R3, R4, c[0x0][0x1a8] ;  /* 0x00006a00031a7625 */ /* 0x002fc600078e0204 */
[----:B0-----:R5:W3:Y:S02]  /*0730*/  LDG.E R19, [R28.64+0xc] ;  /* 0x00000c041c137981 */ /* 0x001ae4000c1e1900 */
[----:B-----5:R-:W-:Y:S01]  /*0740*/  MOV R28, RZ ;  /* 0x000000ff001c7202 */ /* 0x020fe20000000f00 */
[----:B------:R-:W-:-:S05]  /*0750*/  IMAD.WIDE R22, R2, R4, c[0x0][0x1a8] ;  /* 0x00006a0002167625 */ /* 0x000fca00078e0204 */
[----:B------:R0:W5:Y:S02]  /*0760*/  @!P0 LDG.E R28, [R26.64] ;  /* 0x000000041a1c8981 */ /* 0x000164000c1e1900 */
[----:B0-----:R-:W-:-:S06]  /*0770*/  MOV R26, RZ ;  /* 0x000000ff001a7202 */ /* 0x001fcc0000000f00 */
[----:B------:R-:W5:Y:S01]  /*0780*/  @!P0 LDG.E R26, [R22.64] ;  /* 0x00000004161a8981 */ /* 0x000f62000c1e1900 */
[----:B------:R-:W-:Y:S02]  /*0790*/  SHF.L.U32 R2, R13, 0x10, RZ ;  /* 0x000000100d027819 */ /* 0x000fe400000006ff */
[----:B------:R-:W-:Y:S02]  /*07a0*/  SHF.L.U32 R7, R7, 0x10, RZ ;  /* 0x0000001007077819 */ /* 0x000fe400000006ff */
[----:B------:R-:W-:Y:S02]  /*07b0*/  SHF.L.U32 R31, R31, 0x10, RZ ;  /* 0x000000101f1f7819 */ /* 0x000fe400000006ff */
[----:B------:R-:W-:Y:S01]  /*07c0*/  SHF.L.U32 R20, R20, 0x10, RZ ;  /* 0x0000001014147819 */ /* 0x000fe200000006ff */
[----:B------:R-:W-:Y:S01]  /*07d0*/  FMUL R32, R32, R15 ;  /* 0x0000000f20207220 */ /* 0x000fe20000400000 */
[----:B--2---:R-:W-:Y:S01]  /*07e0*/  SHF.L.U32 R0, R0, 0x10, RZ ;  /* 0x0000001000007819 */ /* 0x004fe200000006ff */
[----:B----4-:R-:W-:Y:S01]  /*07f0*/  FMUL R2, R2, R5 ;  /* 0x0000000502027220 */ /* 0x010fe20000400000 */
[----:B------:R-:W-:Y:S01]  /*0800*/  SHF.L.U32 R5, R11, 0x10, RZ ;  /* 0x000000100b057819 */ /* 0x000fe200000006ff */
[----:B---3--:R-:W-:-:S02]  /*0810*/  FMUL R25, R25, R8 ;  /* 0x0000000819197220 */ /* 0x008fc40000400000 */
[----:B------:R-:W-:Y:S02]  /*0820*/  FFMA R8, R21, R2, R9 ;  /* 0x0000000215087223 */ /* 0x000fe40000000009 */
[----:B------:R-:W-:Y:S01]  /*0830*/  FADD R5, R5, R7 ;  /* 0x0000000705057221 */ /* 0x000fe20000000000 */
[----:B------:R-:W-:Y:S01]  /*0840*/  SHF.L.U32 R7, R14, 0x10, RZ ;  /* 0x000000100e077819 */ /* 0x000fe200000006ff */
[----:B------:R-:W-:Y:S01]  /*0850*/  FMUL R8, R35, R8 ;  /* 0x0000000823087220 */ /* 0x000fe20000400000 */
[----:B------:R-:W-:-:S03]  /*0860*/  FMUL R25, R31, R25 ;  /* 0x000000191f197220 */ /* 0x000fc60000400000 */
[----:B------:R-:W-:Y:S01]  /*0870*/  FFMA R34, R5, R8, R34 ;  /* 0x0000000805227223 */ /* 0x000fe20000000022 */
[----:B------:R-:W-:Y:S01]  /*0880*/  FMUL R5, R7, R36 ;  /* 0x0000002407057220 */ /* 0x000fe20000400000 */
[----:B------:R-:W-:Y:S01]  /*0890*/  SHF.L.U32 R7, R10, 0x10, RZ ;  /* 0x000000100a077819 */ /* 0x000fe200000006ff */
[----:B------:R-:W-:-:S04]  /*08a0*/  FMUL R17, R17, R30 ;  /* 0x0000001e11117220 */ /* 0x000fc80000400000 */
[----:B------:R-:W-:Y:S01]  /*08b0*/  FFMA R17, R0, R17, R25 ;  /* 0x0000001100117223 */ /* 0x000fe20000000019 */
[----:B------:R-:W-:Y:S01]  /*08c0*/  SHF.L.U32 R0, R37, 0x10, RZ ;  /* 0x0000001025007819 */ /* 0x000fe200000006ff */
[----:B------:R-:W-:Y:S01]  /*08d0*/  FFMA R21, R21, R5, R12 ;  /* 0x0000000515157223 */ /* 0x000fe2000000000c */
[----:B------:R-:W-:Y:S01]  /*08e0*/  FMUL R16, R16, R9 ;  /* 0x0000000910107220 */ /* 0x000fe20000400000 */
[----:B------:R-:W-:Y:S02]  /*08f0*/  SHF.L.U32 R9, R6, 0x10, RZ ;  /* 0x0000001006097819 */ /* 0x000fe400000006ff */
[----:B------:R-:W-:Y:S01]  /*0900*/  FADD R7, R7, R0 ;  /* 0x0000000007077221 */ /* 0x000fe20000000000 */
[----:B------:R-:W-:Y:S01]  /*0910*/  FMUL R18, R18, R21 ;  /* 0x0000001512127220 */ /* 0x000fe20000400000 */
[----:B------:R-:W-:Y:S01]  /*0920*/  FFMA R16, R20, R16, R17 ;  /* 0x0000001014107223 */ /* 0x000fe20000000011 */
[----:B------:R-:W-:Y:S02]  /*0930*/  FMUL R19, R19, R12 ;  /* 0x0000000c13137220 */ /* 0x000fe40000400000 */
[----:B------:R-:W-:Y:S01]  /*0940*/  FFMA R11, R7, R18, R34 ;  /* 0x00000012070b7223 */ /* 0x000fe20000000022 */
[----:B------:R-:W-:Y:S01]  /*0950*/  IMAD.WIDE R6, R3, R4, c[0x0][0x1b0] ;  /* 0x00006c0003067625 */ /* 0x000fe200078e0204 */
[----:B------:R-:W-:-:S03]  /*0960*/  FFMA R19, R9, R19, R16 ;  /* 0x0000001309137223 */ /* 0x000fc60000000010 */
[----:B------:R-:W-:Y:S01]  /*0970*/  IMAD.WIDE R8, R3, R4, c[0x0][0x1b8] ;  /* 0x00006e0003087625 */ /* 0x000fe200078e0204 */
[----:B------:R0:W-:Y:S01]  /*0980*/  @!P0 STG.E [R6.64], R11 ;  /* 0x0000000b06008986 */ /* 0x0001e2000c101904 */
[----:B-----5:R-:W-:-:S03]  /*0990*/  FFMA R33, R33, R28, R32 ;  /* 0x0000001c21217223 */ /* 0x020fc60000000020 */
[----:B------:R0:W-:Y:S01]  /*09a0*/  @!P0 STG.E [R8.64], R19 ;  /* 0x0000001308008986 */ /* 0x0001e2000c101904 */
[----:B------:R-:W-:-:S04]  /*09b0*/  FFMA R24, R2, R24, R33 ;  /* 0x0000001802187223 */ /* 0x000fc80000000021 */
[----:B------:R-:W-:Y:S01]  /*09c0*/  FFMA R13, R5, R26, R24 ;  /* 0x0000001a050d7223 */ /* 0x000fe20000000018 */
[----:B------:R-:W-:Y:S01]  /*09d0*/  IMAD.WIDE R4, R3, R4, c[0x0][0x1c0] ;  /* 0x0000700003047625 */ /* 0x000fe200078e0204 */
[----:B------:R-:W-:Y:S06]  /*09e0*/  @P0 EXIT ;  /* 0x000000000000094d */ /* 0x000fec0003800000 */
[----:B0-----:R-:W-:Y:S01]  /*09f0*/  STG.E [R4.64], R13 ;  /* 0x0000000d04007986 */ /* 0x001fe2000c101904 */
[----:B------:R-:W-:Y:S05]  /*0a00*/  EXIT ;  /* 0x000000000000794d */ /* 0x000fea0003800000 */
.L_x_0:
[----:B------:R-:W-:-:S00]  /*0a10*/  BRA `(.L_x_0) ;  /* 0xfffffff000007947 */ /* 0x000fc0000383ffff */
[----:B------:R-:W-:-:S00]  /*0a20*/  NOP ;  /* 0x0000000000007918 */ /* 0x000fc00000000000 */
        /* <DEDUP_REMOVED lines=13> */
.L_x_1:
